	.headerflags	@"EF_CUDA_TEXMODE_UNIFIED EF_CUDA_64BIT_ADDRESS EF_CUDA_ACCELERATORS EF_CUDA_SM90 EF_CUDA_VIRTUAL_SM(EF_CUDA_SM90)"
	.elftype	@"ET_EXEC"


//--------------------- .nv.info                  --------------------------
	.section	.nv.info,"",@"SHT_CUDA_INFO"
	.align	4


	//----- nvinfo : EIATTR_REGCOUNT
	.align		4
        /*0000*/ 	.byte	0x04, 0x2f
        /*0002*/ 	.short	(.L_3 - .L_2)
	.align		4
.L_2:
        /*0004*/ 	.word	index@(triton_poi_fused__native_batch_norm_legit_no_training_add_div_hardtanh_mul_26)
        /*0008*/ 	.word	0x00000014


	//----- nvinfo : EIATTR_MIN_STACK_SIZE
	.align		4
.L_3:
        /*000c*/ 	.byte	0x04, 0x12
        /*000e*/ 	.short	(.L_5 - .L_4)
	.align		4
.L_4:
        /*0010*/ 	.word	index@(triton_poi_fused__native_batch_norm_legit_no_training_add_div_hardtanh_mul_26)
        /*0014*/ 	.word	0x00000000


	//----- nvinfo : EIATTR_FRAME_SIZE
	.align		4
.L_5:
        /*0018*/ 	.byte	0x04, 0x11
        /*001a*/ 	.short	(.L_7 - .L_6)
	.align		4
.L_6:
        /*001c*/ 	.word	index@(triton_poi_fused__native_batch_norm_legit_no_training_add_div_hardtanh_mul_26)
        /*0020*/ 	.word	0x00000000


	//----- nvinfo : EIATTR_MIN_STACK_SIZE
	.align		4
.L_7:
        /*0024*/ 	.byte	0x04, 0x12
        /*0026*/ 	.short	(.L_9 - .L_8)
	.align		4
.L_8:
        /*0028*/ 	.word	index@(triton_poi_fused__native_batch_norm_legit_no_training_add_div_hardtanh_mul_26)
        /*002c*/ 	.word	0x00000000
.L_9:


//--------------------- .nv.info.triton_poi_fused__native_batch_norm_legit_no_training_add_div_hardtanh_mul_26 --------------------------
	.section	.nv.info.triton_poi_fused__native_batch_norm_legit_no_training_add_div_hardtanh_mul_26,"",@"SHT_CUDA_INFO"
	.sectionflags	@""
	.align	4


	//----- nvinfo : EIATTR_CUDA_API_VERSION
	.align		4
        /*0000*/ 	.byte	0x04, 0x37
        /*0002*/ 	.short	(.L_11 - .L_10)
.L_10:
        /*0004*/ 	.word	0x0000007c


	//----- nvinfo : EIATTR_KPARAM_INFO
	.align		4
.L_11:
        /*0008*/ 	.byte	0x04, 0x17
        /*000a*/ 	.short	(.L_13 - .L_12)
.L_12:
        /*000c*/ 	.word	0x00000000
        /*0010*/ 	.short	0x0006
        /*0012*/ 	.short	0x0030
        /*0014*/ 	.byte	0x00, 0xf0, 0x11, 0x00


	//----- nvinfo : EIATTR_KPARAM_INFO
	.align		4
.L_13:
        /*0018*/ 	.byte	0x04, 0x17
        /*001a*/ 	.short	(.L_15 - .L_14)
.L_14:
        /*001c*/ 	.word	0x00000000
        /*0020*/ 	.short	0x0005
        /*0022*/ 	.short	0x0028
        /*0024*/ 	.byte	0x00, 0xf4, 0x21, 0x00


	//----- nvinfo : EIATTR_KPARAM_INFO
	.align		4
.L_15:
        /*0028*/ 	.byte	0x04, 0x17
        /*002a*/ 	.short	(.L_17 - .L_16)
.L_16:
        /*002c*/ 	.word	0x00000000
        /*0030*/ 	.short	0x0004
        /*0032*/ 	.short	0x0020
        /*0034*/ 	.byte	0x00, 0xf4, 0x21, 0x00


	//----- nvinfo : EIATTR_KPARAM_INFO
	.align		4
.L_17:
        /*0038*/ 	.byte	0x04, 0x17
        /*003a*/ 	.short	(.L_19 - .L_18)
.L_18:
        /*003c*/ 	.word	0x00000000
        /*0040*/ 	.short	0x0003
        /*0042*/ 	.short	0x0018
        /*0044*/ 	.byte	0x00, 0xf4, 0x21, 0x00


	//----- nvinfo : EIATTR_KPARAM_INFO
	.align		4
.L_19:
        /*0048*/ 	.byte	0x04, 0x17
        /*004a*/ 	.short	(.L_21 - .L_20)
.L_20:
        /*004c*/ 	.word	0x00000000
        /*0050*/ 	.short	0x0002
        /*0052*/ 	.short	0x0010
        /*0054*/ 	.byte	0x00, 0xf4, 0x21, 0x00


	//----- nvinfo : EIATTR_KPARAM_INFO
	.align		4
.L_21:
        /*0058*/ 	.byte	0x04, 0x17
        /*005a*/ 	.short	(.L_23 - .L_22)
.L_22:
        /*005c*/ 	.word	0x00000000
        /*0060*/ 	.short	0x0001
        /*0062*/ 	.short	0x0008
        /*0064*/ 	.byte	0x00, 0xf4, 0x21, 0x00


	//----- nvinfo : EIATTR_KPARAM_INFO
	.align		4
.L_23:
        /*0068*/ 	.byte	0x04, 0x17
        /*006a*/ 	.short	(.L_25 - .L_24)
.L_24:
        /*006c*/ 	.word	0x00000000
        /*0070*/ 	.short	0x0000
        /*0072*/ 	.short	0x0000
        /*0074*/ 	.byte	0x00, 0xf4, 0x21, 0x00


	//----- nvinfo : EIATTR_SPARSE_MMA_MASK
	.align		4
.L_25:
        /*0078*/ 	.byte	0x03, 0x50
        /*007a*/ 	.short	0x0000


	//----- nvinfo : EIATTR_MAXREG_COUNT
	.align		4
        /*007c*/ 	.byte	0x03, 0x1b
        /*007e*/ 	.short	0x00ff


	//----- nvinfo : EIATTR_EXIT_INSTR_OFFSETS
	.align		4
        /*0080*/ 	.byte	0x04, 0x1c
        /*0082*/ 	.short	(.L_27 - .L_26)


	//   ....[0]....
.L_26:
        /*0084*/ 	.word	0x00000360


	//   ....[1]....
        /*0088*/ 	.word	0x00000380


	//----- nvinfo : EIATTR_REQNTID
	.align		4
.L_27:
        /*008c*/ 	.byte	0x04, 0x10
        /*008e*/ 	.short	(.L_29 - .L_28)
.L_28:
        /*0090*/ 	.word	0x00000080
        /*0094*/ 	.word	0x00000001
        /*0098*/ 	.word	0x00000001


	//----- nvinfo : EIATTR_CBANK_PARAM_SIZE
	.align		4
.L_29:
        /*009c*/ 	.byte	0x03, 0x19
        /*009e*/ 	.short	0x0034


	//----- nvinfo : EIATTR_PARAM_CBANK
	.align		4
        /*00a0*/ 	.byte	0x04, 0x0a
        /*00a2*/ 	.short	(.L_31 - .L_30)
	.align		4
.L_30:
        /*00a4*/ 	.word	index@(.nv.constant0.triton_poi_fused__native_batch_norm_legit_no_training_add_div_hardtanh_mul_26)
        /*00a8*/ 	.short	0x0210
        /*00aa*/ 	.short	0x0034


	//----- nvinfo : EIATTR_SW_WAR
	.align		4
.L_31:
        /*00ac*/ 	.byte	0x04, 0x36
        /*00ae*/ 	.short	(.L_33 - .L_32)
.L_32:
        /*00b0*/ 	.word	0x00000008
.L_33:


//--------------------- .nv.callgraph             --------------------------
	.section	.nv.callgraph,"",@"SHT_CUDA_CALLGRAPH"
	.align	4
	.sectionentsize	8
	.align		4
        /*0000*/ 	.word	0x00000000
	.align		4
        /*0004*/ 	.word	0xffffffff
	.align		4
        /*0008*/ 	.word	0x00000000
	.align		4
        /*000c*/ 	.word	0xfffffffe
	.align		4
        /*0010*/ 	.word	0x00000000
	.align		4
        /*0014*/ 	.word	0xfffffffd
	.align		4
        /*0018*/ 	.word	0x00000000
	.align		4
        /*001c*/ 	.word	0xfffffffc


//--------------------- .nv.constant4             --------------------------
	.section	.nv.constant4,"a",@progbits
	.align	8
	.align		8
.nv.constant4:
        /*0000*/ 	.dword	_$_str
	.align		8
        /*0008*/ 	.dword	_$_str_$_2


//--------------------- .text.triton_poi_fused__native_batch_norm_legit_no_training_add_div_hardtanh_mul_26 --------------------------
	.section	.text.triton_poi_fused__native_batch_norm_legit_no_training_add_div_hardtanh_mul_26,"ax",@progbits
	.align	128
        .global         triton_poi_fused__native_batch_norm_legit_no_training_add_div_hardtanh_mul_26
        .type           triton_poi_fused__native_batch_norm_legit_no_training_add_div_hardtanh_mul_26,@function
        .size           triton_poi_fused__native_batch_norm_legit_no_training_add_div_hardtanh_mul_26,(.L_x_1 - triton_poi_fused__native_batch_norm_legit_no_training_add_div_hardtanh_mul_26)
        .other          triton_poi_fused__native_batch_norm_legit_no_training_add_div_hardtanh_mul_26,@"STO_CUDA_ENTRY STV_DEFAULT"
triton_poi_fused__native_batch_norm_legit_no_training_add_div_hardtanh_mul_26:
.text.triton_poi_fused__native_batch_norm_legit_no_training_add_div_hardtanh_mul_26:
[----:B------:R-:W0:Y:S01]  /*0000*/  LDC R1, c[0x0][0x28] ;  /* 0x00000a00ff017b82 */ /* 0x000e220000000800 */
[----:B------:R-:W1:Y:S07]  /*0010*/  S2R R2, SR_TID.X ;  /* 0x0000000000027919 */ /* 0x000e6e0000002100 */
[----:B------:R-:W2:Y:S01]  /*0020*/  LDC.64 R8, c[0x0][0x228] ;  /* 0x00008a00ff087b82 */ /* 0x000ea20000000a00 */
[----:B------:R-:W-:Y:S01]  /*0030*/  ULDC.64 UR4, c[0x0][0x208] ;  /* 0x0000820000047ab9 */ /* 0x000fe20000000a00 */
[----:B------:R-:W3:Y:S06]  /*0040*/  S2R R3, SR_CTAID.X ;  /* 0x0000000000037919 */ /* 0x000eec0000002500 */
[----:B------:R-:W4:Y:S08]  /*0050*/  LDC.64 R6, c[0x0][0x220] ;  /* 0x00008800ff067b82 */ /* 0x000f300000000a00 */
[----:B------:R-:W5:Y:S08]  /*0060*/  LDC.64 R10, c[0x0][0x230] ;  /* 0x00008c00ff0a7b82 */ /* 0x000f700000000a00 */
[----:B------:R-:W5:Y:S01]  /*0070*/  LDC.64 R12, c[0x0][0x238] ;  /* 0x00008e00ff0c7b82 */ /* 0x000f620000000a00 */
[----:B-1----:R-:W-:-:S04]  /*0080*/  LOP3.LUT R2, R2, 0x7f, RZ, 0xc0, !PT ;  /* 0x0000007f02027812 */ /* 0x002fc800078ec0ff */
[----:B---3--:R-:W-:Y:S01]  /*0090*/  LEA R3, R3, R2, 0x7 ;  /* 0x0000000203037211 */ /* 0x008fe200078e38ff */
[----:B------:R-:W-:-:S03]  /*00a0*/  HFMA2.MMA R2, -RZ, RZ, 0, 0 ;  /* 0x00000000ff027435 */ /* 0x000fc600000001ff */
[----:B------:R-:W-:-:S07]  /*00b0*/  ISETP.GE.AND P0, PT, R3, 0x1e00, PT ;  /* 0x00001e000300780c */ /* 0x000fce0003f06270 */
[----:B------:R-:W-:-:S05]  /*00c0*/  IMAD.HI R0, R3, -0x77777777, R2 ;  /* 0x8888888903007827 */ /* 0x000fca00078e0202 */
[----:B------:R-:W-:-:S04]  /*00d0*/  SHF.R.U32.HI R5, RZ, 0x1f, R0 ;  /* 0x0000001fff057819 */ /* 0x000fc80000011600 */
[----:B------:R-:W-:-:S05]  /*00e0*/  LEA.HI.SX32 R5, R0, R5, 0x1a ;  /* 0x0000000500057211 */ /* 0x000fca00078fd2ff */
[----:B------:R-:W-:Y:S02]  /*00f0*/  IMAD R15, R5, -0x78, R3 ;  /* 0xffffff88050f7824 */ /* 0x000fe400078e0203 */
[----:B------:R-:W1:Y:S02]  /*0100*/  LDC.64 R4, c[0x0][0x218] ;  /* 0x00008600ff047b82 */ /* 0x000e640000000a00 */
[----:B--2---:R-:W-:-:S05]  /*0110*/  IMAD.WIDE R8, R15, 0x4, R8 ;  /* 0x000000040f087825 */ /* 0x004fca00078e0208 */
[----:B------:R5:W2:Y:S01]  /*0120*/  @!P0 LDG.E.EL R2, desc[UR4][R8.64] ;  /* 0x0000000408028981 */ /* 0x000aa2000c2e1900 */
[----:B------:R-:W-:Y:S01]  /*0130*/  HFMA2.MMA R17, -RZ, RZ, 0, 0 ;  /* 0x00000000ff117435 */ /* 0x000fe200000001ff */
[----:B------:R-:W-:Y:S01]  /*0140*/  MOV R0, RZ ;  /* 0x000000ff00007202 */ /* 0x000fe20000000f00 */
[----:B----4-:R-:W-:-:S04]  /*0150*/  IMAD.WIDE R6, R15, 0x4, R6 ;  /* 0x000000040f067825 */ /* 0x010fc800078e0206 */
[----:B-----5:R-:W-:-:S04]  /*0160*/  IMAD.WIDE R8, R15, 0x4, R10 ;  /* 0x000000040f087825 */ /* 0x020fc800078e020a */
[----:B------:R-:W3:Y:S01]  /*0170*/  @!P0 LDG.E.EL R17, desc[UR4][R6.64] ;  /* 0x0000000406118981 */ /* 0x000ee2000c2e1900 */
[----:B-1----:R-:W-:-:S04]  /*0180*/  IMAD.WIDE R4, R3, 0x4, R4 ;  /* 0x0000000403047825 */ /* 0x002fc800078e0204 */
[----:B0-----:R-:W-:Y:S01]  /*0190*/  IMAD.WIDE R10, R15, 0x4, R12 ;  /* 0x000000040f0a7825 */ /* 0x001fe200078e020c */
[----:B------:R0:W3:Y:S01]  /*01a0*/  @!P0 LDG.E R0, desc[UR4][R4.64] ;  /* 0x0000000404008981 */ /* 0x0000e2000c1e1900 */
[----:B------:R-:W-:-:S06]  /*01b0*/  CS2R R12, SRZ ;  /* 0x00000000000c7805 */ /* 0x000fcc000001ff00 */
[----:B------:R-:W4:Y:S04]  /*01c0*/  @!P0 LDG.E.EL R12, desc[UR4][R8.64] ;  /* 0x00000004080c8981 */ /* 0x000f28000c2e1900 */
[----:B------:R-:W4:Y:S01]  /*01d0*/  @!P0 LDG.E.EL R13, desc[UR4][R10.64] ;  /* 0x000000040a0d8981 */ /* 0x000f22000c2e1900 */
[----:B0-----:R-:W-:Y:S01]  /*01e0*/  MOV R5, 0x3e800000 ;  /* 0x3e80000000057802 */ /* 0x001fe20000000f00 */
[----:B--2---:R-:W-:-:S04]  /*01f0*/  FADD R2, R2, 9.9999997473787516356e-06 ;  /* 0x3727c5ac02027421 */ /* 0x004fc80000000000 */
[----:B------:R-:W0:Y:S02]  /*0200*/  MUFU.SQRT R14, R2 ;  /* 0x00000002000e7308 */ /* 0x000e240000002000 */
[C---:B0-----:R-:W-:Y:S02]  /*0210*/  FSETP.GT.AND P1, PT, R14.reuse, 8.50705917302346158658e+37, PT ;  /* 0x7e8000000e00780b */ /* 0x041fe40003f24000 */
[----:B------:R-:W-:-:S11]  /*0220*/  FSETP.GEU.AND P2, PT, R14, 1.175494350822287508e-38, PT ;  /* 0x008000000e00780b */ /* 0x000fd60003f4e000 */
[----:B------:R-:W-:-:S04]  /*0230*/  @P1 FMUL R14, R14, 0.25 ;  /* 0x3e8000000e0e1820 */ /* 0x000fc80000400000 */
[----:B------:R-:W-:-:S06]  /*0240*/  @!P2 FMUL R14, R14, 16777216 ;  /* 0x4b8000000e0ea820 */ /* 0x000fcc0000400000 */
[----:B------:R-:W0:Y:S01]  /*0250*/  MUFU.RCP R14, R14 ;  /* 0x0000000e000e7308 */ /* 0x000e220000001000 */
[----:B------:R-:W-:Y:S01]  /*0260*/  FSEL R5, R5, 1, P1 ;  /* 0x3f80000005057808 */ /* 0x000fe20000800000 */
[----:B---3--:R-:W-:-:S04]  /*0270*/  FADD R0, -R17, R0 ;  /* 0x0000000011007221 */ /* 0x008fc80000000100 */
[----:B------:R-:W-:-:S04]  /*0280*/  @!P2 FMUL R5, R5, 16777216 ;  /* 0x4b8000000505a820 */ /* 0x000fc80000400000 */
[----:B0-----:R-:W-:-:S04]  /*0290*/  FMUL R5, R14, R5 ;  /* 0x000000050e057220 */ /* 0x001fc80000400000 */
[----:B------:R-:W-:Y:S02]  /*02a0*/  FMUL R0, R0, R5 ;  /* 0x0000000500007220 */ /* 0x000fe40000400000 */
[----:B------:R-:W0:Y:S02]  /*02b0*/  LDC.64 R4, c[0x0][0x210] ;  /* 0x00008400ff047b82 */ /* 0x000e240000000a00 */
[----:B----4-:R-:W-:-:S04]  /*02c0*/  FFMA R0, R0, R12, R13 ;  /* 0x0000000c00007223 */ /* 0x010fc8000000000d */
[----:B------:R-:W-:-:S05]  /*02d0*/  FADD R2, R0, 3 ;  /* 0x4040000000027421 */ /* 0x000fca0000000000 */
[----:B------:R-:W-:-:S04]  /*02e0*/  FSETP.GTU.AND P1, PT, R2, RZ, PT ;  /* 0x000000ff0200720b */ /* 0x000fc80003f2c000 */
[----:B------:R-:W-:-:S04]  /*02f0*/  FSEL R2, R2, RZ, P1 ;  /* 0x000000ff02027208 */ /* 0x000fc80000800000 */
[C---:B------:R-:W-:Y:S01]  /*0300*/  FSETP.GEU.AND P2, PT, R2.reuse, 6, PT ;  /* 0x40c000000200780b */ /* 0x040fe20003f4e000 */
[C---:B------:R-:W-:Y:S01]  /*0310*/  FMUL R7, R2.reuse, 0.16666667163372039795 ;  /* 0x3e2aaaab02077820 */ /* 0x040fe20000400000 */
[----:B------:R-:W-:Y:S01]  /*0320*/  FSETP.NAN.AND P1, PT, R2, R2, PT ;  /* 0x000000020200720b */ /* 0x000fe20003f28000 */
[----:B0-----:R-:W-:-:S10]  /*0330*/  IMAD.WIDE R2, R3, 0x4, R4 ;  /* 0x0000000403027825 */ /* 0x001fd400078e0204 */
[----:B------:R-:W-:-:S05]  /*0340*/  @P2 FSEL R7, R7, 1, P1 ;  /* 0x3f80000007072808 */ /* 0x000fca0000800000 */
[----:B------:R-:W-:Y:S01]  /*0350*/  FMUL R7, R0, R7 ;  /* 0x0000000700077220 */ /* 0x000fe20000400000 */
[----:B------:R-:W-:Y:S06]  /*0360*/  @P0 EXIT ;  /* 0x000000000000094d */ /* 0x000fec0003800000 */
[----:B------:R-:W-:Y:S01]  /*0370*/  STG.E desc[UR4][R2.64], R7 ;  /* 0x0000000702007986 */ /* 0x000fe2000c101904 */
[----:B------:R-:W-:Y:S05]  /*0380*/  EXIT ;  /* 0x000000000000794d */ /* 0x000fea0003800000 */
.L_x_0:
[----:B------:R-:W-:-:S00]  /*0390*/  BRA `(.L_x_0) ;  /* 0xfffffffc00fc7947 */ /* 0x000fc0000383ffff */
[----:B------:R-:W-:-:S00]  /*03a0*/  NOP ;  /* 0x0000000000007918 */ /* 0x000fc00000000000 */
        /* <DEDUP_REMOVED lines=13> */
.L_x_1:


//--------------------- .nv.global.init           --------------------------
	.section	.nv.global.init,"aw",@progbits
.nv.global.init:
	.type		_$_str,@object
	.size		_$_str,(_$_str_$_2 - _$_str)
_$_str:
        /*0000*/ 	.byte	0x5f, 0x5f, 0x43, 0x55, 0x44, 0x41, 0x5f, 0x46, 0x54, 0x5a, 0x00
	.type		_$_str_$_2,@object
	.size		_$_str_$_2,(.L_1 - _$_str_$_2)
_$_str_$_2:
        /*000b*/ 	.byte	0x5f, 0x5f, 0x43, 0x55, 0x44, 0x41, 0x5f, 0x50, 0x52, 0x45, 0x43, 0x5f, 0x53, 0x51, 0x52, 0x54
        /*001b*/ 	.byte	0x00
.L_1:


//--------------------- .nv.constant0.triton_poi_fused__native_batch_norm_legit_no_training_add_div_hardtanh_mul_26 --------------------------
	.section	.nv.constant0.triton_poi_fused__native_batch_norm_legit_no_training_add_div_hardtanh_mul_26,"a",@progbits
	.sectionflags	@""
	.align	4
.nv.constant0.triton_poi_fused__native_batch_norm_legit_no_training_add_div_hardtanh_mul_26:
	.zero		580
